//
// Generated by NVIDIA NVVM Compiler
//
// Compiler Build ID: CL-36424714
// Cuda compilation tools, release 13.0, V13.0.88
// Based on NVVM 20.0.0
//

.version 9.0
.target sm_100
.address_size 64

	// .globl	grav

.visible .entry grav(
	.param .u32 grav_param_0,
	.param .f64 grav_param_1,
	.param .u64 .ptr .align 1 grav_param_2,
	.param .u64 .ptr .align 1 grav_param_3,
	.param .u64 .ptr .align 1 grav_param_4,
	.param .u64 .ptr .align 1 grav_param_5,
	.param .u64 .ptr .align 1 grav_param_6
)
{
	.reg .pred 	%p<4>;
	.reg .b32 	%r<11>;
	.reg .b64 	%rd<21>;
	.reg .b64 	%fd<22>;

	ld.param.u32 	%r3, [grav_param_0];
	ld.param.f64 	%fd1, [grav_param_1];
	ld.param.u64 	%rd1, [grav_param_2];
	ld.param.u64 	%rd2, [grav_param_3];
	ld.param.u64 	%rd3, [grav_param_4];
	ld.param.u64 	%rd4, [grav_param_5];
	ld.param.u64 	%rd5, [grav_param_6];
	mov.u32 	%r4, %ctaid.x;
	mov.u32 	%r5, %ntid.x;
	mov.u32 	%r6, %tid.x;
	mad.lo.s32 	%r1, %r4, %r5, %r6;
	mov.u32 	%r7, %ctaid.y;
	mov.u32 	%r8, %ntid.y;
	mov.u32 	%r9, %tid.y;
	mad.lo.s32 	%r2, %r7, %r8, %r9;
	max.s32 	%r10, %r1, %r2;
	setp.ge.s32 	%p1, %r10, %r3;
	setp.eq.s32 	%p2, %r1, %r2;
	or.pred  	%p3, %p2, %p1;
	@%p3 bra 	$L__BB0_2;
	cvta.to.global.u64 	%rd6, %rd2;
	cvta.to.global.u64 	%rd7, %rd3;
	cvta.to.global.u64 	%rd8, %rd1;
	cvta.to.global.u64 	%rd9, %rd4;
	cvta.to.global.u64 	%rd10, %rd5;
	mul.wide.u32 	%rd11, %r2, 8;
	add.s64 	%rd12, %rd6, %rd11;
	ld.global.f64 	%fd2, [%rd12];
	mul.wide.s32 	%rd13, %r1, 8;
	add.s64 	%rd14, %rd6, %rd13;
	ld.global.f64 	%fd3, [%rd14];
	sub.f64 	%fd4, %fd2, %fd3;
	add.s64 	%rd15, %rd7, %rd11;
	ld.global.f64 	%fd5, [%rd15];
	add.s64 	%rd16, %rd7, %rd13;
	ld.global.f64 	%fd6, [%rd16];
	sub.f64 	%fd7, %fd5, %fd6;
	mul.f64 	%fd8, %fd7, %fd7;
	fma.rn.f64 	%fd9, %fd4, %fd4, %fd8;
	add.s64 	%rd17, %rd8, %rd13;
	ld.global.f64 	%fd10, [%rd17];
	mul.f64 	%fd11, %fd1, %fd10;
	add.s64 	%rd18, %rd8, %rd11;
	ld.global.f64 	%fd12, [%rd18];
	mul.f64 	%fd13, %fd11, %fd12;
	mul.f64 	%fd14, %fd9, %fd9;
	mul.f64 	%fd15, %fd9, %fd14;
	rsqrt.approx.f64 	%fd16, %fd15;
	mul.f64 	%fd17, %fd13, %fd16;
	add.s64 	%rd19, %rd9, %rd13;
	ld.global.f64 	%fd18, [%rd19];
	fma.rn.f64 	%fd19, %fd4, %fd17, %fd18;
	st.global.f64 	[%rd19], %fd19;
	add.s64 	%rd20, %rd10, %rd13;
	ld.global.f64 	%fd20, [%rd20];
	fma.rn.f64 	%fd21, %fd7, %fd17, %fd20;
	st.global.f64 	[%rd20], %fd21;
$L__BB0_2:
	ret;

}


// ===== COMPILED SASS (sm_100) =====

	.target	sm_100

	.elftype	@"ET_EXEC"


//--------------------- .note.nv.tkinfo           --------------------------
	.section	.note.nv.tkinfo,"",@"SHT_NOTE"
	.sectionflags	@"SHF_NOTE_NV_TKINFO"
	.tkinfo
        /*0018*/ 	.word	0x00000002
        /*0030*/ 	.string	""
        /*0030*/ 	.string	"ptxas"
        /*0030*/ 	.string	"Cuda compilation tools, release 13.0, V13.0.88"
        /*0030*/ 	.string	"Build cuda_13.0.r13.0/compiler.36424714_0"
        /*0030*/ 	.string	"-arch sm_100 -m 64 "



//--------------------- .note.nv.cuinfo           --------------------------
	.section	.note.nv.cuinfo,"",@"SHT_NOTE"
	.sectionflags	@"SHF_NOTE_NV_CUINFO"
        /*0018*/ 	.short	0x0002
        /*001a*/ 	.short	0x0064
        /*001c*/ 	.short	0x0082
	.zero		2


//--------------------- .nv.info                  --------------------------
	.section	.nv.info,"",@"SHT_CUDA_INFO"
	.align	4


	//----- nvinfo : EIATTR_REGCOUNT
	.align		4
        /*0000*/ 	.byte	0x04, 0x2f
        /*0002*/ 	.short	(.L_1 - .L_0)
	.align		4
.L_0:
        /*0004*/ 	.word	index@(grav)
        /*0008*/ 	.word	0x00000015


	//----- nvinfo : EIATTR_FRAME_SIZE
	.align		4
.L_1:
        /*000c*/ 	.byte	0x04, 0x11
        /*000e*/ 	.short	(.L_3 - .L_2)
	.align		4
.L_2:
        /*0010*/ 	.word	index@($__internal_0_$__cuda_sm20_drsqrt_f64_slowpath_v2)
        /*0014*/ 	.word	0x00000000


	//----- nvinfo : EIATTR_FRAME_SIZE
	.align		4
.L_3:
        /*0018*/ 	.byte	0x04, 0x11
        /*001a*/ 	.short	(.L_5 - .L_4)
	.align		4
.L_4:
        /*001c*/ 	.word	index@(grav)
        /*0020*/ 	.word	0x00000000


	//----- nvinfo : EIATTR_MIN_STACK_SIZE
	.align		4
.L_5:
        /*0024*/ 	.byte	0x04, 0x12
        /*0026*/ 	.short	(.L_7 - .L_6)
	.align		4
.L_6:
        /*0028*/ 	.word	index@(grav)
        /*002c*/ 	.word	0x00000000
.L_7:


//--------------------- .nv.compat                --------------------------
	.section	.nv.compat,"",@"SHT_CUDA_COMPAT_INFO"
	.align	4
        /*0000*/ 	.byte	0x02, 0x09, 0x00, 0x00, 0x02, 0x02, 0x01, 0x00, 0x02, 0x05, 0x05, 0x00, 0x03, 0x07, 0x01, 0x01
        /*0010*/ 	.byte	0x02, 0x03, 0x00, 0x00, 0x02, 0x06, 0x01, 0x00, 0x04, 0x0b, 0x08, 0x00, 0x01, 0x00, 0x00, 0x00
        /*0020*/ 	.byte	0x00, 0x00, 0x00, 0x00


//--------------------- .nv.info.grav             --------------------------
	.section	.nv.info.grav,"",@"SHT_CUDA_INFO"
	.sectionflags	@""
	.align	4


	//----- nvinfo : EIATTR_CUDA_API_VERSION
	.align		4
        /*0000*/ 	.byte	0x04, 0x37
        /*0002*/ 	.short	(.L_9 - .L_8)
.L_8:
        /*0004*/ 	.word	0x00000082


	//----- nvinfo : EIATTR_KPARAM_INFO
	.align		4
.L_9:
        /*0008*/ 	.byte	0x04, 0x17
        /*000a*/ 	.short	(.L_11 - .L_10)
.L_10:
        /*000c*/ 	.word	0x00000000
        /*0010*/ 	.short	0x0006
        /*0012*/ 	.short	0x0030
        /*0014*/ 	.byte	0x00, 0xf5, 0x21, 0x00


	//----- nvinfo : EIATTR_KPARAM_INFO
	.align		4
.L_11:
        /*0018*/ 	.byte	0x04, 0x17
        /*001a*/ 	.short	(.L_13 - .L_12)
.L_12:
        /*001c*/ 	.word	0x00000000
        /*0020*/ 	.short	0x0005
        /*0022*/ 	.short	0x0028
        /*0024*/ 	.byte	0x00, 0xf5, 0x21, 0x00


	//----- nvinfo : EIATTR_KPARAM_INFO
	.align		4
.L_13:
        /*0028*/ 	.byte	0x04, 0x17
        /*002a*/ 	.short	(.L_15 - .L_14)
.L_14:
        /*002c*/ 	.word	0x00000000
        /*0030*/ 	.short	0x0004
        /*0032*/ 	.short	0x0020
        /*0034*/ 	.byte	0x00, 0xf5, 0x21, 0x00


	//----- nvinfo : EIATTR_KPARAM_INFO
	.align		4
.L_15:
        /*0038*/ 	.byte	0x04, 0x17
        /*003a*/ 	.short	(.L_17 - .L_16)
.L_16:
        /*003c*/ 	.word	0x00000000
        /*0040*/ 	.short	0x0003
        /*0042*/ 	.short	0x0018
        /*0044*/ 	.byte	0x00, 0xf5, 0x21, 0x00


	//----- nvinfo : EIATTR_KPARAM_INFO
	.align		4
.L_17:
        /*0048*/ 	.byte	0x04, 0x17
        /*004a*/ 	.short	(.L_19 - .L_18)
.L_18:
        /*004c*/ 	.word	0x00000000
        /*0050*/ 	.short	0x0002
        /*0052*/ 	.short	0x0010
        /*0054*/ 	.byte	0x00, 0xf5, 0x21, 0x00


	//----- nvinfo : EIATTR_KPARAM_INFO
	.align		4
.L_19:
        /*0058*/ 	.byte	0x04, 0x17
        /*005a*/ 	.short	(.L_21 - .L_20)
.L_20:
        /*005c*/ 	.word	0x00000000
        /*0060*/ 	.short	0x0001
        /*0062*/ 	.short	0x0008
        /*0064*/ 	.byte	0x00, 0xf0, 0x21, 0x00


	//----- nvinfo : EIATTR_KPARAM_INFO
	.align		4
.L_21:
        /*0068*/ 	.byte	0x04, 0x17
        /*006a*/ 	.short	(.L_23 - .L_22)
.L_22:
        /*006c*/ 	.word	0x00000000
        /*0070*/ 	.short	0x0000
        /*0072*/ 	.short	0x0000
        /*0074*/ 	.byte	0x00, 0xf0, 0x11, 0x00


	//----- nvinfo : EIATTR_SPARSE_MMA_MASK
	.align		4
.L_23:
        /*0078*/ 	.byte	0x03, 0x50
        /*007a*/ 	.short	0x0000


	//----- nvinfo : EIATTR_MAXREG_COUNT
	.align		4
        /*007c*/ 	.byte	0x03, 0x1b
        /*007e*/ 	.short	0x00ff


	//----- nvinfo : EIATTR_MERCURY_ISA_VERSION
	.align		4
        /*0080*/ 	.byte	0x03, 0x5f
        /*0082*/ 	.short	0x0101


	//----- nvinfo : EIATTR_VRC_CTA_INIT_COUNT
	.align		4
        /*0084*/ 	.byte	0x02, 0x4a
	.zero		1
	.zero		1


	//----- nvinfo : EIATTR_EXIT_INSTR_OFFSETS
	.align		4
        /*0088*/ 	.byte	0x04, 0x1c
        /*008a*/ 	.short	(.L_25 - .L_24)


	//   ....[0]....
.L_24:
        /*008c*/ 	.word	0x000000d0


	//   ....[1]....
        /*0090*/ 	.word	0x00000420


	//----- nvinfo : EIATTR_CRS_STACK_SIZE
	.align		4
.L_25:
        /*0094*/ 	.byte	0x04, 0x1e
        /*0096*/ 	.short	(.L_27 - .L_26)
.L_26:
        /*0098*/ 	.word	0x00000000


	//----- nvinfo : EIATTR_CBANK_PARAM_SIZE
	.align		4
.L_27:
        /*009c*/ 	.byte	0x03, 0x19
        /*009e*/ 	.short	0x0038


	//----- nvinfo : EIATTR_PARAM_CBANK
	.align		4
        /*00a0*/ 	.byte	0x04, 0x0a
        /*00a2*/ 	.short	(.L_29 - .L_28)
	.align		4
.L_28:
        /*00a4*/ 	.word	index@(.nv.constant0.grav)
        /*00a8*/ 	.short	0x0380
        /*00aa*/ 	.short	0x0038


	//----- nvinfo : EIATTR_SW_WAR
	.align		4
.L_29:
        /*00ac*/ 	.byte	0x04, 0x36
        /*00ae*/ 	.short	(.L_31 - .L_30)
.L_30:
        /*00b0*/ 	.word	0x00000008
.L_31:


//--------------------- .nv.callgraph             --------------------------
	.section	.nv.callgraph,"",@"SHT_CUDA_CALLGRAPH"
	.align	4
	.sectionentsize	8
	.align		4
        /*0000*/ 	.word	0x00000000
	.align		4
        /*0004*/ 	.word	0xffffffff
	.align		4
        /*0008*/ 	.word	0x00000000
	.align		4
        /*000c*/ 	.word	0xfffffffe
	.align		4
        /*0010*/ 	.word	0x00000000
	.align		4
        /*0014*/ 	.word	0xfffffffd
	.align		4
        /*0018*/ 	.word	0x00000000
	.align		4
        /*001c*/ 	.word	0xfffffffc


//--------------------- .text.grav                --------------------------
	.section	.text.grav,"ax",@progbits
	.align	128
        .global         grav
        .type           grav,@function
        .size           grav,(.L_x_7 - grav)
        .other          grav,@"STO_CUDA_ENTRY STV_DEFAULT"
grav:
.text.grav:
[----:B------:R-:W-:Y:S01]  /*0000*/  LDC R1, c[0x0][0x37c] ;  /* 0x0000df00ff017b82 */ /* 0x000fe20000000800 */
[----:B------:R-:W0:Y:S07]  /*0010*/  S2R R3, SR_TID.X ;  /* 0x0000000000037919 */ /* 0x000e2e0000002100 */
[----:B------:R-:W0:Y:S01]  /*0020*/  LDC R0, c[0x0][0x360] ;  /* 0x0000d800ff007b82 */ /* 0x000e220000000800 */
[----:B------:R-:W1:Y:S01]  /*0030*/  LDCU UR6, c[0x0][0x380] ;  /* 0x00007000ff0677ac */ /* 0x000e620008000800 */
[----:B------:R-:W2:Y:S06]  /*0040*/  S2R R2, SR_TID.Y ;  /* 0x0000000000027919 */ /* 0x000eac0000002200 */
[----:B------:R-:W0:Y:S08]  /*0050*/  S2UR UR4, SR_CTAID.X ;  /* 0x00000000000479c3 */ /* 0x000e300000002500 */
[----:B------:R-:W2:Y:S08]  /*0060*/  S2UR UR5, SR_CTAID.Y ;  /* 0x00000000000579c3 */ /* 0x000eb00000002600 */
[----:B------:R-:W2:Y:S01]  /*0070*/  LDC R17, c[0x0][0x364] ;  /* 0x0000d900ff117b82 */ /* 0x000ea20000000800 */
[----:B0-----:R-:W-:-:S02]  /*0080*/  IMAD R0, R0, UR4, R3 ;  /* 0x0000000400007c24 */ /* 0x001fc4000f8e0203 */
[----:B--2---:R-:W-:-:S05]  /*0090*/  IMAD R17, R17, UR5, R2 ;  /* 0x0000000511117c24 */ /* 0x004fca000f8e0202 */
[----:B------:R-:W-:-:S04]  /*00a0*/  VIMNMX R2, PT, PT, R0, R17, !PT ;  /* 0x0000001100027248 */ /* 0x000fc80007fe0100 */
[----:B-1----:R-:W-:-:S04]  /*00b0*/  ISETP.GE.AND P0, PT, R2, UR6, PT ;  /* 0x0000000602007c0c */ /* 0x002fc8000bf06270 */
[----:B------:R-:W-:-:S13]  /*00c0*/  ISETP.EQ.OR P0, PT, R0, R17, P0 ;  /* 0x000000110000720c */ /* 0x000fda0000702670 */
[----:B------:R-:W-:Y:S05]  /*00d0*/  @P0 EXIT ;  /* 0x000000000000094d */ /* 0x000fea0003800000 */
[----:B------:R-:W0:Y:S01]  /*00e0*/  LDC.64 R14, c[0x0][0x3a0] ;  /* 0x0000e800ff0e7b82 */ /* 0x000e220000000a00 */
[----:B------:R-:W1:Y:S01]  /*00f0*/  LDCU.64 UR4, c[0x0][0x358] ;  /* 0x00006b00ff0477ac */ /* 0x000e620008000a00 */
[----:B------:R-:W2:Y:S06]  /*0100*/  LDCU.64 UR6, c[0x0][0x388] ;  /* 0x00007100ff0677ac */ /* 0x000eac0008000a00 */
[----:B------:R-:W3:Y:S08]  /*0110*/  LDC.64 R12, c[0x0][0x398] ;  /* 0x0000e600ff0c7b82 */ /* 0x000ef00000000a00 */
[----:B------:R-:W4:Y:S01]  /*0120*/  LDC.64 R6, c[0x0][0x390] ;  /* 0x0000e400ff067b82 */ /* 0x000f220000000a00 */
[----:B0-----:R-:W-:-:S04]  /*0130*/  IMAD.WIDE.U32 R2, R17, 0x8, R14 ;  /* 0x0000000811027825 */ /* 0x001fc800078e000e */
[C---:B------:R-:W-:Y:S02]  /*0140*/  IMAD.WIDE R14, R0.reuse, 0x8, R14 ;  /* 0x00000008000e7825 */ /* 0x040fe400078e020e */
[----:B-1----:R-:W5:Y:S02]  /*0150*/  LDG.E.64 R2, desc[UR4][R2.64] ;  /* 0x0000000402027981 */ /* 0x002f64000c1e1b00 */
[--C-:B---3--:R-:W-:Y:S02]  /*0160*/  IMAD.WIDE.U32 R10, R17, 0x8, R12.reuse ;  /* 0x00000008110a7825 */ /* 0x108fe400078e000c */
[----:B------:R-:W5:Y:S02]  /*0170*/  LDG.E.64 R14, desc[UR4][R14.64] ;  /* 0x000000040e0e7981 */ /* 0x000f64000c1e1b00 */
[C---:B------:R-:W-:Y:S02]  /*0180*/  IMAD.WIDE R12, R0.reuse, 0x8, R12 ;  /* 0x00000008000c7825 */ /* 0x040fe400078e020c */
[----:B------:R-:W3:Y:S04]  /*0190*/  LDG.E.64 R8, desc[UR4][R10.64] ;  /* 0x000000040a087981 */ /* 0x000ee8000c1e1b00 */
[----:B------:R-:W3:Y:S01]  /*01a0*/  LDG.E.64 R12, desc[UR4][R12.64] ;  /* 0x000000040c0c7981 */ /* 0x000ee2000c1e1b00 */
[----:B----4-:R-:W-:-:S04]  /*01b0*/  IMAD.WIDE R4, R0, 0x8, R6 ;  /* 0x0000000800047825 */ /* 0x010fc800078e0206 */
[----:B------:R-:W-:Y:S02]  /*01c0*/  IMAD.WIDE.U32 R6, R17, 0x8, R6 ;  /* 0x0000000811067825 */ /* 0x000fe400078e0006 */
[----:B------:R-:W2:Y:S04]  /*01d0*/  LDG.E.64 R4, desc[UR4][R4.64] ;  /* 0x0000000404047981 */ /* 0x000ea8000c1e1b00 */
[----:B------:R-:W4:Y:S01]  /*01e0*/  LDG.E.64 R6, desc[UR4][R6.64] ;  /* 0x0000000406067981 */ /* 0x000f22000c1e1b00 */
[----:B------:R-:W-:Y:S01]  /*01f0*/  MOV R16, 0x0 ;  /* 0x0000000000107802 */ /* 0x000fe20000000f00 */
[----:B------:R-:W-:Y:S01]  /*0200*/  IMAD.MOV.U32 R17, RZ, RZ, 0x3fd80000 ;  /* 0x3fd80000ff117424 */ /* 0x000fe200078e00ff */
[----:B------:R-:W-:Y:S01]  /*0210*/  BSSY.RECONVERGENT B0, `(.L_x_0) ;  /* 0x0000015000007945 */ /* 0x000fe20003800200 */
[----:B-----5:R-:W-:-:S02]  /*0220*/  DADD R2, R2, -R14 ;  /* 0x0000000002027229 */ /* 0x020fc4000000080e */
[----:B---3--:R-:W-:-:S06]  /*0230*/  DADD R8, R8, -R12 ;  /* 0x0000000008087229 */ /* 0x008fcc000000080c */
[----:B------:R-:W-:Y:S01]  /*0240*/  DMUL R14, R2, R2 ;  /* 0x00000002020e7228 */ /* 0x000fe20000000000 */
[----:B------:R-:W-:Y:S01]  /*0250*/  MOV R12, RZ ;  /* 0x000000ff000c7202 */ /* 0x000fe20000000f00 */
[----:B--2---:R-:W-:-:S06]  /*0260*/  DMUL R4, R4, UR6 ;  /* 0x0000000604047c28 */ /* 0x004fcc0008000000 */
[----:B------:R-:W-:Y:S02]  /*0270*/  DFMA R14, R8, R8, R14 ;  /* 0x00000008080e722b */ /* 0x000fe4000000000e */
[----:B----4-:R-:W-:-:S06]  /*0280*/  DMUL R6, R4, R6 ;  /* 0x0000000604067228 */ /* 0x010fcc0000000000 */
[----:B------:R-:W-:-:S08]  /*0290*/  DMUL R10, R14, R14 ;  /* 0x0000000e0e0a7228 */ /* 0x000fd00000000000 */
[----:B------:R-:W-:-:S06]  /*02a0*/  DMUL R10, R14, R10 ;  /* 0x0000000a0e0a7228 */ /* 0x000fcc0000000000 */
[----:B------:R-:W0:Y:S04]  /*02b0*/  MUFU.RSQ64H R13, R11 ;  /* 0x0000000b000d7308 */ /* 0x000e280000001c00 */
[----:B------:R-:W-:-:S04]  /*02c0*/  IADD3 R18, PT, PT, R11, -0x100000, RZ ;  /* 0xfff000000b127810 */ /* 0x000fc80007ffe0ff */
[----:B------:R-:W-:Y:S01]  /*02d0*/  ISETP.GE.U32.AND P0, PT, R18, 0x7fe00000, PT ;  /* 0x7fe000001200780c */ /* 0x000fe20003f06070 */
[----:B0-----:R-:W-:-:S08]  /*02e0*/  DMUL R14, R12, R12 ;  /* 0x0000000c0c0e7228 */ /* 0x001fd00000000000 */
[----:B------:R-:W-:-:S08]  /*02f0*/  DFMA R14, R10, -R14, 1 ;  /* 0x3ff000000a0e742b */ /* 0x000fd0000000080e */
[----:B------:R-:W-:Y:S02]  /*0300*/  DFMA R16, R14, R16, 0.5 ;  /* 0x3fe000000e10742b */ /* 0x000fe40000000010 */
[----:B------:R-:W-:-:S08]  /*0310*/  DMUL R14, R12, R14 ;  /* 0x0000000e0c0e7228 */ /* 0x000fd00000000000 */
[----:B------:R-:W-:Y:S01]  /*0320*/  DFMA R12, R16, R14, R12 ;  /* 0x0000000e100c722b */ /* 0x000fe2000000000c */
[----:B------:R-:W-:Y:S10]  /*0330*/  @!P0 BRA `(.L_x_1) ;  /* 0x0000000000088947 */ /* 0x000ff40003800000 */
[----:B------:R-:W-:-:S07]  /*0340*/  MOV R4, 0x360 ;  /* 0x0000036000047802 */ /* 0x000fce0000000f00 */
[----:B------:R-:W-:Y:S05]  /*0350*/  CALL.REL.NOINC `($__internal_0_$__cuda_sm20_drsqrt_f64_slowpath_v2) ;  /* 0x0000000000347944 */ /* 0x000fea0003c00000 */
.L_x_1:
[----:B------:R-:W-:Y:S05]  /*0360*/  BSYNC.RECONVERGENT B0 ;  /* 0x0000000000007941 */ /* 0x000fea0003800200 */
.L_x_0:
[----:B------:R-:W0:Y:S08]  /*0370*/  LDC.64 R4, c[0x0][0x3a8] ;  /* 0x0000ea00ff047b82 */ /* 0x000e300000000a00 */
[----:B------:R-:W1:Y:S01]  /*0380*/  LDC.64 R14, c[0x0][0x3b0] ;  /* 0x0000ec00ff0e7b82 */ /* 0x000e620000000a00 */
[----:B0-----:R-:W-:-:S05]  /*0390*/  IMAD.WIDE R4, R0, 0x8, R4 ;  /* 0x0000000800047825 */ /* 0x001fca00078e0204 */
[----:B------:R-:W2:Y:S01]  /*03a0*/  LDG.E.64 R10, desc[UR4][R4.64] ;  /* 0x00000004040a7981 */ /* 0x000ea2000c1e1b00 */
[----:B------:R-:W-:-:S08]  /*03b0*/  DMUL R6, R6, R12 ;  /* 0x0000000c06067228 */ /* 0x000fd00000000000 */
[----:B--2---:R-:W-:Y:S01]  /*03c0*/  DFMA R10, R8, R6, R10 ;  /* 0x00000006080a722b */ /* 0x004fe2000000000a */
[----:B-1----:R-:W-:-:S06]  /*03d0*/  IMAD.WIDE R8, R0, 0x8, R14 ;  /* 0x0000000800087825 */ /* 0x002fcc00078e020e */
[----:B------:R-:W-:Y:S04]  /*03e0*/  STG.E.64 desc[UR4][R4.64], R10 ;  /* 0x0000000a04007986 */ /* 0x000fe8000c101b04 */
[----:B------:R-:W2:Y:S02]  /*03f0*/  LDG.E.64 R12, desc[UR4][R8.64] ;  /* 0x00000004080c7981 */ /* 0x000ea4000c1e1b00 */
[----:B--2---:R-:W-:-:S07]  /*0400*/  DFMA R12, R2, R6, R12 ;  /* 0x00000006020c722b */ /* 0x004fce000000000c */
[----:B------:R-:W-:Y:S01]  /*0410*/  STG.E.64 desc[UR4][R8.64], R12 ;  /* 0x0000000c08007986 */ /* 0x000fe2000c101b04 */
[----:B------:R-:W-:Y:S05]  /*0420*/  EXIT ;  /* 0x000000000000794d */ /* 0x000fea0003800000 */
        .weak           $__internal_0_$__cuda_sm20_drsqrt_f64_slowpath_v2
        .type           $__internal_0_$__cuda_sm20_drsqrt_f64_slowpath_v2,@function
        .size           $__internal_0_$__cuda_sm20_drsqrt_f64_slowpath_v2,(.L_x_7 - $__internal_0_$__cuda_sm20_drsqrt_f64_slowpath_v2)
$__internal_0_$__cuda_sm20_drsqrt_f64_slowpath_v2:
[----:B------:R-:W-:Y:S01]  /*0430*/  DSETP.NEU.AND P0, PT, R10, RZ, PT ;  /* 0x000000ff0a00722a */ /* 0x000fe20003f0d000 */
[----:B------:R-:W-:Y:S01]  /*0440*/  BSSY.RECONVERGENT B1, `(.L_x_2) ;  /* 0x000001c000017945 */ /* 0x000fe20003800200 */
[----:B------:R-:W-:-:S12]  /*0450*/  LOP3.LUT R12, R11, 0x80000000, RZ, 0xc0, !PT ;  /* 0x800000000b0c7812 */ /* 0x000fd800078ec0ff */
[----:B------:R-:W-:Y:S05]  /*0460*/  @!P0 BRA `(.L_x_3) ;  /* 0x00000000005c8947 */ /* 0x000fea0003800000 */
[----:B------:R-:W-:-:S14]  /*0470*/  DSETP.GTU.AND P0, PT, |R10|, +INF , PT ;  /* 0x7ff000000a00742a */ /* 0x000fdc0003f0c200 */
[----:B------:R-:W-:Y:S05]  /*0480*/  @P0 BRA `(.L_x_4) ;  /* 0x00000000004c0947 */ /* 0x000fea0003800000 */
[----:B------:R-:W-:-:S13]  /*0490*/  ISETP.NE.AND P0, PT, R12, RZ, PT ;  /* 0x000000ff0c00720c */ /* 0x000fda0003f05270 */
[----:B------:R-:W-:Y:S01]  /*04a0*/  @P0 IMAD.MOV.U32 R12, RZ, RZ, 0x0 ;  /* 0x00000000ff0c0424 */ /* 0x000fe200078e00ff */
[----:B------:R-:W-:Y:S01]  /*04b0*/  @P0 MOV R13, 0xfff80000 ;  /* 0xfff80000000d0802 */ /* 0x000fe20000000f00 */
[----:B------:R-:W-:Y:S06]  /*04c0*/  @P0 BRA `(.L_x_5) ;  /* 0x00000000004c0947 */ /* 0x000fec0003800000 */
[----:B------:R-:W-:-:S14]  /*04d0*/  DSETP.NEU.AND P0, PT, |R10|, +INF , PT ;  /* 0x7ff000000a00742a */ /* 0x000fdc0003f0d200 */
[----:B------:R-:W-:Y:S01]  /*04e0*/  @!P0 CS2R R12, SRZ ;  /* 0x00000000000c8805 */ /* 0x000fe2000001ff00 */
[----:B------:R-:W-:Y:S06]  /*04f0*/  @!P0 BRA `(.L_x_5) ;  /* 0x0000000000408947 */ /* 0x000fec0003800000 */
[----:B------:R-:W-:Y:S01]  /*0500*/  DMUL R10, R10, 1.80143985094819840000e+16 ;  /* 0x435000000a0a7828 */ /* 0x000fe20000000000 */
[----:B------:R-:W-:Y:S01]  /*0510*/  IMAD.MOV.U32 R12, RZ, RZ, RZ ;  /* 0x000000ffff0c7224 */ /* 0x000fe200078e00ff */
[----:B------:R-:W-:Y:S01]  /*0520*/  MOV R16, 0x0 ;  /* 0x0000000000107802 */ /* 0x000fe20000000f00 */
[----:B------:R-:W-:-:S03]  /*0530*/  IMAD.MOV.U32 R17, RZ, RZ, 0x3fd80000 ;  /* 0x3fd80000ff117424 */ /* 0x000fc600078e00ff */
[----:B------:R-:W0:Y:S02]  /*0540*/  MUFU.RSQ64H R13, R11 ;  /* 0x0000000b000d7308 */ /* 0x000e240000001c00 */
[----:B0-----:R-:W-:-:S08]  /*0550*/  DMUL R14, R12, R12 ;  /* 0x0000000c0c0e7228 */ /* 0x001fd00000000000 */
[----:B------:R-:W-:-:S08]  /*0560*/  DFMA R14, R10, -R14, 1 ;  /* 0x3ff000000a0e742b */ /* 0x000fd0000000080e */
[----:B------:R-:W-:Y:S02]  /*0570*/  DFMA R16, R14, R16, 0.5 ;  /* 0x3fe000000e10742b */ /* 0x000fe40000000010 */
[----:B------:R-:W-:-:S08]  /*0580*/  DMUL R14, R12, R14 ;  /* 0x0000000e0c0e7228 */ /* 0x000fd00000000000 */
[----:B------:R-:W-:-:S08]  /*0590*/  DFMA R12, R16, R14, R12 ;  /* 0x0000000e100c722b */ /* 0x000fd0000000000c */
[----:B------:R-:W-:Y:S01]  /*05a0*/  DMUL R12, R12, 134217728 ;  /* 0x41a000000c0c7828 */ /* 0x000fe20000000000 */
[----:B------:R-:W-:Y:S10]  /*05b0*/  BRA `(.L_x_5) ;  /* 0x0000000000107947 */ /* 0x000ff40003800000 */
.L_x_4:
[----:B------:R-:W-:Y:S01]  /*05c0*/  DADD R12, R10, R10 ;  /* 0x000000000a0c7229 */ /* 0x000fe2000000000a */
[----:B------:R-:W-:Y:S10]  /*05d0*/  BRA `(.L_x_5) ;  /* 0x0000000000087947 */ /* 0x000ff40003800000 */
.L_x_3:
[----:B------:R-:W-:Y:S02]  /*05e0*/  LOP3.LUT R13, R12, 0x7ff00000, RZ, 0xfc, !PT ;  /* 0x7ff000000c0d7812 */ /* 0x000fe400078efcff */
[----:B------:R-:W-:-:S07]  /*05f0*/  MOV R12, RZ ;  /* 0x000000ff000c7202 */ /* 0x000fce0000000f00 */
.L_x_5:
[----:B------:R-:W-:Y:S05]  /*0600*/  BSYNC.RECONVERGENT B1 ;  /* 0x0000000000017941 */ /* 0x000fea0003800200 */
.L_x_2:
[----:B------:R-:W-:-:S04]  /*0610*/  IMAD.MOV.U32 R5, RZ, RZ, 0x0 ;  /* 0x00000000ff057424 */ /* 0x000fc800078e00ff */
[----:B------:R-:W-:Y:S05]  /*0620*/  RET.REL.NODEC R4 `(grav) ;  /* 0xfffffff804747950 */ /* 0x000fea0003c3ffff */
.L_x_6:
[----:B------:R-:W-:-:S00]  /*0630*/  BRA `(.L_x_6) ;  /* 0xfffffffc00fc7947 */ /* 0x000fc0000383ffff */
[----:B------:R-:W-:-:S00]  /*0640*/  NOP ;  /* 0x0000000000007918 */ /* 0x000fc00000000000 */
        /* <DEDUP_REMOVED lines=11> */
.L_x_7:


//--------------------- .nv.shared.reserved.0     --------------------------
	.section	.nv.shared.reserved.0,"aw",@nobits
	.weak		__nv_reservedSMEM_offset_0_alias
	.size		__nv_reservedSMEM_offset_0_alias, 0, 64
	.other		__nv_reservedSMEM_offset_0_alias,@"STO_CUDA_RESERVED_SHARED STV_DEFAULT"
__nv_reservedSMEM_offset_0_alias:
	.zero		0
	.zero		64


//--------------------- .nv.constant0.grav        --------------------------
	.section	.nv.constant0.grav,"a",@progbits
	.sectionflags	@""
	.align	4
.nv.constant0.grav:
	.zero		952


//--------------------- SYMBOLS --------------------------

	.type		.nv.reservedSmem.offset0,@object
	.size		.nv.reservedSmem.offset0,0x4
